	.headerflags	@"EF_CUDA_TEXMODE_UNIFIED EF_CUDA_64BIT_ADDRESS EF_CUDA_ACCELERATORS EF_CUDA_SM90 EF_CUDA_VIRTUAL_SM(EF_CUDA_SM90)"
	.elftype	@"ET_EXEC"


//--------------------- .nv.info                  --------------------------
	.section	.nv.info,"",@"SHT_CUDA_INFO"
	.align	4


	//----- nvinfo : EIATTR_REGCOUNT
	.align		4
        /*0000*/ 	.byte	0x04, 0x2f
        /*0002*/ 	.short	(.L_1 - .L_0)
	.align		4
.L_0:
        /*0004*/ 	.word	index@(triton_poi_fused__softmax_8)
        /*0008*/ 	.word	0x00000012


	//----- nvinfo : EIATTR_MIN_STACK_SIZE
	.align		4
.L_1:
        /*000c*/ 	.byte	0x04, 0x12
        /*000e*/ 	.short	(.L_3 - .L_2)
	.align		4
.L_2:
        /*0010*/ 	.word	index@(triton_poi_fused__softmax_8)
        /*0014*/ 	.word	0x00000000


	//----- nvinfo : EIATTR_FRAME_SIZE
	.align		4
.L_3:
        /*0018*/ 	.byte	0x04, 0x11
        /*001a*/ 	.short	(.L_5 - .L_4)
	.align		4
.L_4:
        /*001c*/ 	.word	index@(triton_poi_fused__softmax_8)
        /*0020*/ 	.word	0x00000000


	//----- nvinfo : EIATTR_MIN_STACK_SIZE
	.align		4
.L_5:
        /*0024*/ 	.byte	0x04, 0x12
        /*0026*/ 	.short	(.L_7 - .L_6)
	.align		4
.L_6:
        /*0028*/ 	.word	index@(triton_poi_fused__softmax_8)
        /*002c*/ 	.word	0x00000000
.L_7:


//--------------------- .nv.info.triton_poi_fused__softmax_8 --------------------------
	.section	.nv.info.triton_poi_fused__softmax_8,"",@"SHT_CUDA_INFO"
	.sectionflags	@""
	.align	4


	//----- nvinfo : EIATTR_CUDA_API_VERSION
	.align		4
        /*0000*/ 	.byte	0x04, 0x37
        /*0002*/ 	.short	(.L_9 - .L_8)
.L_8:
        /*0004*/ 	.word	0x0000007c


	//----- nvinfo : EIATTR_KPARAM_INFO
	.align		4
.L_9:
        /*0008*/ 	.byte	0x04, 0x17
        /*000a*/ 	.short	(.L_11 - .L_10)
.L_10:
        /*000c*/ 	.word	0x00000000
        /*0010*/ 	.short	0x0002
        /*0012*/ 	.short	0x0010
        /*0014*/ 	.byte	0x00, 0xf0, 0x11, 0x00


	//----- nvinfo : EIATTR_KPARAM_INFO
	.align		4
.L_11:
        /*0018*/ 	.byte	0x04, 0x17
        /*001a*/ 	.short	(.L_13 - .L_12)
.L_12:
        /*001c*/ 	.word	0x00000000
        /*0020*/ 	.short	0x0001
        /*0022*/ 	.short	0x0008
        /*0024*/ 	.byte	0x00, 0xf4, 0x21, 0x00


	//----- nvinfo : EIATTR_KPARAM_INFO
	.align		4
.L_13:
        /*0028*/ 	.byte	0x04, 0x17
        /*002a*/ 	.short	(.L_15 - .L_14)
.L_14:
        /*002c*/ 	.word	0x00000000
        /*0030*/ 	.short	0x0000
        /*0032*/ 	.short	0x0000
        /*0034*/ 	.byte	0x00, 0xf4, 0x21, 0x00


	//----- nvinfo : EIATTR_SPARSE_MMA_MASK
	.align		4
.L_15:
        /*0038*/ 	.byte	0x03, 0x50
        /*003a*/ 	.short	0x0000


	//----- nvinfo : EIATTR_MAXREG_COUNT
	.align		4
        /*003c*/ 	.byte	0x03, 0x1b
        /*003e*/ 	.short	0x00ff


	//----- nvinfo : EIATTR_EXIT_INSTR_OFFSETS
	.align		4
        /*0040*/ 	.byte	0x04, 0x1c
        /*0042*/ 	.short	(.L_17 - .L_16)


	//   ....[0]....
.L_16:
        /*0044*/ 	.word	0x00000360


	//   ....[1]....
        /*0048*/ 	.word	0x00000380


	//----- nvinfo : EIATTR_REQNTID
	.align		4
.L_17:
        /*004c*/ 	.byte	0x04, 0x10
        /*004e*/ 	.short	(.L_19 - .L_18)
.L_18:
        /*0050*/ 	.word	0x00000080
        /*0054*/ 	.word	0x00000001
        /*0058*/ 	.word	0x00000001


	//----- nvinfo : EIATTR_CBANK_PARAM_SIZE
	.align		4
.L_19:
        /*005c*/ 	.byte	0x03, 0x19
        /*005e*/ 	.short	0x0014


	//----- nvinfo : EIATTR_PARAM_CBANK
	.align		4
        /*0060*/ 	.byte	0x04, 0x0a
        /*0062*/ 	.short	(.L_21 - .L_20)
	.align		4
.L_20:
        /*0064*/ 	.word	index@(.nv.constant0.triton_poi_fused__softmax_8)
        /*0068*/ 	.short	0x0210
        /*006a*/ 	.short	0x0014


	//----- nvinfo : EIATTR_SW_WAR
	.align		4
.L_21:
        /*006c*/ 	.byte	0x04, 0x36
        /*006e*/ 	.short	(.L_23 - .L_22)
.L_22:
        /*0070*/ 	.word	0x00000008
.L_23:


//--------------------- .nv.callgraph             --------------------------
	.section	.nv.callgraph,"",@"SHT_CUDA_CALLGRAPH"
	.align	4
	.sectionentsize	8
	.align		4
        /*0000*/ 	.word	0x00000000
	.align		4
        /*0004*/ 	.word	0xffffffff
	.align		4
        /*0008*/ 	.word	0x00000000
	.align		4
        /*000c*/ 	.word	0xfffffffe
	.align		4
        /*0010*/ 	.word	0x00000000
	.align		4
        /*0014*/ 	.word	0xfffffffd
	.align		4
        /*0018*/ 	.word	0x00000000
	.align		4
        /*001c*/ 	.word	0xfffffffc


//--------------------- .text.triton_poi_fused__softmax_8 --------------------------
	.section	.text.triton_poi_fused__softmax_8,"ax",@progbits
	.align	128
        .global         triton_poi_fused__softmax_8
        .type           triton_poi_fused__softmax_8,@function
        .size           triton_poi_fused__softmax_8,(.L_x_1 - triton_poi_fused__softmax_8)
        .other          triton_poi_fused__softmax_8,@"STO_CUDA_ENTRY STV_DEFAULT"
triton_poi_fused__softmax_8:
.text.triton_poi_fused__softmax_8:
[----:B------:R-:W0:Y:S02]  /*0000*/  LDC R1, c[0x0][0x28] ;  /* 0x00000a00ff017b82 */ /* 0x000e240000000800 */
[----:B------:R-:W1:Y:S01]  /*0010*/  S2R R0, SR_TID.X ;  /* 0x0000000000007919 */ /* 0x000e620000002100 */
[----:B------:R-:W2:Y:S01]  /*0020*/  LDC.64 R2, c[0x0][0x210] ;  /* 0x00008400ff027b82 */ /* 0x000ea20000000a00 */
[----:B------:R-:W-:Y:S02]  /*0030*/  MOV R6, RZ ;  /* 0x000000ff00067202 */ /* 0x000fe40000000f00 */
[----:B------:R-:W-:Y:S01]  /*0040*/  CS2R R10, SRZ ;  /* 0x00000000000a7805 */ /* 0x000fe2000001ff00 */
[----:B------:R-:W3:Y:S01]  /*0050*/  S2R R7, SR_CTAID.X ;  /* 0x0000000000077919 */ /* 0x000ee20000002500 */
[----:B------:R-:W-:Y:S01]  /*0060*/  CS2R R12, SRZ ;  /* 0x00000000000c7805 */ /* 0x000fe2000001ff00 */
[----:B------:R-:W-:Y:S01]  /*0070*/  ULDC.64 UR4, c[0x0][0x208] ;  /* 0x0000820000047ab9 */ /* 0x000fe20000000a00 */
[----:B-1----:R-:W-:Y:S02]  /*0080*/  SHF.L.U32 R0, R0, 0x1, RZ ;  /* 0x0000000100007819 */ /* 0x002fe400000006ff */
[----:B---3--:R-:W-:-:S02]  /*0090*/  SHF.R.S32.HI R4, RZ, 0x17, R7 ;  /* 0x00000017ff047819 */ /* 0x008fc40000011407 */
[----:B------:R-:W-:Y:S02]  /*00a0*/  LOP3.LUT R0, R0, 0xfe, RZ, 0xc0, !PT ;  /* 0x000000fe00007812 */ /* 0x000fe400078ec0ff */
[----:B------:R-:W-:Y:S02]  /*00b0*/  SGXT R4, R4, 0x1 ;  /* 0x000000010404781a */ /* 0x000fe40000000200 */
[----:B------:R-:W-:Y:S01]  /*00c0*/  LEA R7, R7, R0, 0x8 ;  /* 0x0000000007077211 */ /* 0x000fe200078e40ff */
[----:B------:R-:W-:-:S03]  /*00d0*/  HFMA2.MMA R0, -RZ, RZ, 0, 0 ;  /* 0x00000000ff007435 */ /* 0x000fc600000001ff */
[----:B------:R-:W-:Y:S02]  /*00e0*/  LEA.HI R4, R4, R7, RZ, 0x2 ;  /* 0x0000000704047211 */ /* 0x000fe400078f10ff */
[----:B------:R-:W-:Y:S02]  /*00f0*/  ISETP.GE.AND P4, PT, R7, 0x100, PT ;  /* 0x000001000700780c */ /* 0x000fe40003f86270 */
[----:B------:R-:W-:-:S05]  /*0100*/  LOP3.LUT R9, R4, 0xfffffffc, RZ, 0xc0, !PT ;  /* 0xfffffffc04097812 */ /* 0x000fca00078ec0ff */
[----:B--2---:R-:W-:Y:S01]  /*0110*/  IMAD.WIDE R8, R9, 0x4, R2 ;  /* 0x0000000409087825 */ /* 0x004fe200078e0202 */
[----:B------:R-:W-:-:S05]  /*0120*/  CS2R R14, SRZ ;  /* 0x00000000000e7805 */ /* 0x000fca000001ff00 */
[----:B------:R-:W2:Y:S04]  /*0130*/  @!P4 LDG.E.EL R0, desc[UR4][R8.64] ;  /* 0x000000040800c981 */ /* 0x000ea8000c2e1900 */
[----:B------:R-:W2:Y:S04]  /*0140*/  @!P4 LDG.E.EL R11, desc[UR4][R8.64+0x4] ;  /* 0x00000404080bc981 */ /* 0x000ea8000c2e1900 */
[----:B------:R-:W3:Y:S04]  /*0150*/  @!P4 LDG.E.EL R6, desc[UR4][R8.64] ;  /* 0x000000040806c981 */ /* 0x000ee8000c2e1900 */
[----:B------:R-:W3:Y:S04]  /*0160*/  @!P4 LDG.E.EL R13, desc[UR4][R8.64+0x4] ;  /* 0x00000404080dc981 */ /* 0x000ee8000c2e1900 */
[----:B------:R-:W4:Y:S04]  /*0170*/  @!P4 LDG.E.EL R10, desc[UR4][R8.64+0x8] ;  /* 0x00000804080ac981 */ /* 0x000f28000c2e1900 */
[----:B------:R-:W5:Y:S04]  /*0180*/  @!P4 LDG.E.EL R12, desc[UR4][R8.64+0x8] ;  /* 0x00000804080cc981 */ /* 0x000f68000c2e1900 */
[----:B------:R-:W5:Y:S04]  /*0190*/  @!P4 LDG.E.EL R14, desc[UR4][R8.64+0xc] ;  /* 0x00000c04080ec981 */ /* 0x000f68000c2e1900 */
[----:B------:R-:W5:Y:S01]  /*01a0*/  @!P4 LDG.E.EL R15, desc[UR4][R8.64+0xc] ;  /* 0x00000c04080fc981 */ /* 0x000f62000c2e1900 */
[----:B------:R-:W-:Y:S01]  /*01b0*/  CS2R R4, SRZ ;  /* 0x0000000000047805 */ /* 0x000fe2000001ff00 */
[----:B------:R-:W-:-:S05]  /*01c0*/  IMAD.WIDE R2, R7, 0x4, R2 ;  /* 0x0000000407027825 */ /* 0x000fca00078e0202 */
[----:B------:R1:W5:Y:S02]  /*01d0*/  @!P4 LDG.E.64 R4, desc[UR4][R2.64] ;  /* 0x000000040204c981 */ /* 0x000364000c1e1b00 */
[----:B-1----:R-:W1:Y:S02]  /*01e0*/  LDC.64 R2, c[0x0][0x218] ;  /* 0x00008600ff027b82 */ /* 0x002e640000000a00 */
[----:B-1----:R-:W-:-:S04]  /*01f0*/  IMAD.WIDE R2, R7, 0x4, R2 ;  /* 0x0000000407027825 */ /* 0x002fc800078e0202 */
[----:B--2---:R-:W-:Y:S01]  /*0200*/  FADD R11, R11, R0 ;  /* 0x000000000b0b7221 */ /* 0x004fe20000000000 */
[----:B---3--:R-:W-:-:S03]  /*0210*/  FADD R13, R13, R6 ;  /* 0x000000060d0d7221 */ /* 0x008fc60000000000 */
[----:B----4-:R-:W-:Y:S01]  /*0220*/  FADD R11, R11, R10 ;  /* 0x0000000a0b0b7221 */ /* 0x010fe20000000000 */
[----:B-----5:R-:W-:-:S03]  /*0230*/  FADD R12, R13, R12 ;  /* 0x0000000c0d0c7221 */ /* 0x020fc60000000000 */
[----:B------:R-:W-:Y:S01]  /*0240*/  FADD R11, R11, R14 ;  /* 0x0000000e0b0b7221 */ /* 0x000fe20000000000 */
[----:B------:R-:W-:-:S04]  /*0250*/  FADD R12, R12, R15 ;  /* 0x0000000f0c0c7221 */ /* 0x000fc80000000000 */
[C---:B------:R-:W-:Y:S02]  /*0260*/  FSETP.GT.AND P0, PT, |R11|.reuse, 8.50705917302346158658e+37, PT ;  /* 0x7e8000000b00780b */ /* 0x040fe40003f04200 */
[----:B------:R-:W-:Y:S02]  /*0270*/  FSETP.GEU.AND P2, PT, |R11|, 1.175494350822287508e-38, PT ;  /* 0x008000000b00780b */ /* 0x000fe40003f4e200 */
[C---:B------:R-:W-:Y:S02]  /*0280*/  FSETP.GT.AND P1, PT, |R12|.reuse, 8.50705917302346158658e+37, PT ;  /* 0x7e8000000c00780b */ /* 0x040fe40003f24200 */
[----:B------:R-:W-:-:S07]  /*0290*/  FSETP.GEU.AND P3, PT, |R12|, 1.175494350822287508e-38, PT ;  /* 0x008000000c00780b */ /* 0x000fce0003f6e200 */
[----:B------:R-:W-:Y:S01]  /*02a0*/  @P0 FMUL R11, R11, 0.25 ;  /* 0x3e8000000b0b0820 */ /* 0x000fe20000400000 */
[----:B------:R-:W-:-:S03]  /*02b0*/  @P0 FMUL R4, R4, 0.25 ;  /* 0x3e80000004040820 */ /* 0x000fc60000400000 */
[----:B------:R-:W-:Y:S01]  /*02c0*/  @P1 FMUL R12, R12, 0.25 ;  /* 0x3e8000000c0c1820 */ /* 0x000fe20000400000 */
[----:B------:R-:W-:Y:S01]  /*02d0*/  @!P2 FMUL R11, R11, 16777216 ;  /* 0x4b8000000b0ba820 */ /* 0x000fe20000400000 */
[----:B------:R-:W-:Y:S01]  /*02e0*/  @P1 FMUL R5, R5, 0.25 ;  /* 0x3e80000005051820 */ /* 0x000fe20000400000 */
[----:B------:R-:W-:Y:S01]  /*02f0*/  @!P2 FMUL R4, R4, 16777216 ;  /* 0x4b8000000404a820 */ /* 0x000fe20000400000 */
[----:B------:R-:W-:Y:S02]  /*0300*/  @!P3 FMUL R12, R12, 16777216 ;  /* 0x4b8000000c0cb820 */ /* 0x000fe40000400000 */
[----:B------:R-:W-:Y:S01]  /*0310*/  @!P3 FMUL R5, R5, 16777216 ;  /* 0x4b8000000505b820 */ /* 0x000fe20000400000 */
[----:B------:R-:W1:Y:S08]  /*0320*/  MUFU.RCP R11, R11 ;  /* 0x0000000b000b7308 */ /* 0x000e700000001000 */
[----:B------:R-:W2:Y:S01]  /*0330*/  MUFU.RCP R12, R12 ;  /* 0x0000000c000c7308 */ /* 0x000ea20000001000 */
[----:B-1----:R-:W-:Y:S01]  /*0340*/  FMUL R4, R11, R4 ;  /* 0x000000040b047220 */ /* 0x002fe20000400000 */
[----:B--2---:R-:W-:Y:S01]  /*0350*/  FMUL R5, R12, R5 ;  /* 0x000000050c057220 */ /* 0x004fe20000400000 */
[----:B------:R-:W-:Y:S06]  /*0360*/  @P4 EXIT ;  /* 0x000000000000494d */ /* 0x000fec0003800000 */
[----:B------:R-:W-:Y:S01]  /*0370*/  STG.E.64 desc[UR4][R2.64], R4 ;  /* 0x0000000402007986 */ /* 0x000fe2000c101b04 */
[----:B------:R-:W-:Y:S05]  /*0380*/  EXIT ;  /* 0x000000000000794d */ /* 0x000fea0003800000 */
.L_x_0:
[----:B------:R-:W-:-:S00]  /*0390*/  BRA `(.L_x_0) ;  /* 0xfffffffc00fc7947 */ /* 0x000fc0000383ffff */
[----:B------:R-:W-:-:S00]  /*03a0*/  NOP ;  /* 0x0000000000007918 */ /* 0x000fc00000000000 */
        /* <DEDUP_REMOVED lines=13> */
.L_x_1:


//--------------------- .nv.constant0.triton_poi_fused__softmax_8 --------------------------
	.section	.nv.constant0.triton_poi_fused__softmax_8,"a",@progbits
	.sectionflags	@""
	.align	4
.nv.constant0.triton_poi_fused__softmax_8:
	.zero		548
